//
// Generated by NVIDIA NVVM Compiler
//
// Compiler Build ID: CL-36424714
// Cuda compilation tools, release 13.0, V13.0.88
// Based on NVVM 20.0.0
//

.version 9.0
.target sm_100
.address_size 64

	// .globl	_Z8sumArrayPiS_S_i

.visible .entry _Z8sumArrayPiS_S_i(
	.param .u64 .ptr .align 1 _Z8sumArrayPiS_S_i_param_0,
	.param .u64 .ptr .align 1 _Z8sumArrayPiS_S_i_param_1,
	.param .u64 .ptr .align 1 _Z8sumArrayPiS_S_i_param_2,
	.param .u32 _Z8sumArrayPiS_S_i_param_3
)
{
	.reg .pred 	%p<2>;
	.reg .b32 	%r<9>;
	.reg .b64 	%rd<11>;

	ld.param.u64 	%rd1, [_Z8sumArrayPiS_S_i_param_0];
	ld.param.u64 	%rd2, [_Z8sumArrayPiS_S_i_param_1];
	ld.param.u64 	%rd3, [_Z8sumArrayPiS_S_i_param_2];
	ld.param.u32 	%r2, [_Z8sumArrayPiS_S_i_param_3];
	mov.u32 	%r3, %ctaid.x;
	mov.u32 	%r4, %ntid.x;
	mov.u32 	%r5, %tid.x;
	mad.lo.s32 	%r1, %r3, %r4, %r5;
	setp.ge.s32 	%p1, %r1, %r2;
	@%p1 bra 	$L__BB0_2;
	cvta.to.global.u64 	%rd4, %rd1;
	cvta.to.global.u64 	%rd5, %rd2;
	cvta.to.global.u64 	%rd6, %rd3;
	mul.wide.s32 	%rd7, %r1, 4;
	add.s64 	%rd8, %rd4, %rd7;
	ld.global.u32 	%r6, [%rd8];
	add.s64 	%rd9, %rd5, %rd7;
	ld.global.u32 	%r7, [%rd9];
	add.s32 	%r8, %r7, %r6;
	add.s64 	%rd10, %rd6, %rd7;
	st.global.u32 	[%rd10], %r8;
$L__BB0_2:
	ret;

}
	// .globl	_Z12sumArrayZeroPiS_S_i
.visible .entry _Z12sumArrayZeroPiS_S_i(
	.param .u64 .ptr .align 1 _Z12sumArrayZeroPiS_S_i_param_0,
	.param .u64 .ptr .align 1 _Z12sumArrayZeroPiS_S_i_param_1,
	.param .u64 .ptr .align 1 _Z12sumArrayZeroPiS_S_i_param_2,
	.param .u32 _Z12sumArrayZeroPiS_S_i_param_3
)
{
	.reg .pred 	%p<2>;
	.reg .b32 	%r<9>;
	.reg .b64 	%rd<11>;

	ld.param.u64 	%rd1, [_Z12sumArrayZeroPiS_S_i_param_0];
	ld.param.u64 	%rd2, [_Z12sumArrayZeroPiS_S_i_param_1];
	ld.param.u64 	%rd3, [_Z12sumArrayZeroPiS_S_i_param_2];
	ld.param.u32 	%r2, [_Z12sumArrayZeroPiS_S_i_param_3];
	mov.u32 	%r3, %ctaid.x;
	mov.u32 	%r4, %ntid.x;
	mov.u32 	%r5, %tid.x;
	mad.lo.s32 	%r1, %r3, %r4, %r5;
	setp.ge.s32 	%p1, %r1, %r2;
	@%p1 bra 	$L__BB1_2;
	cvta.to.global.u64 	%rd4, %rd1;
	cvta.to.global.u64 	%rd5, %rd2;
	cvta.to.global.u64 	%rd6, %rd3;
	mul.wide.s32 	%rd7, %r1, 4;
	add.s64 	%rd8, %rd4, %rd7;
	ld.global.u32 	%r6, [%rd8];
	add.s64 	%rd9, %rd5, %rd7;
	ld.global.u32 	%r7, [%rd9];
	add.s32 	%r8, %r7, %r6;
	add.s64 	%rd10, %rd6, %rd7;
	st.global.u32 	[%rd10], %r8;
$L__BB1_2:
	ret;

}
	// .globl	_Z10unrolling2PiS_i
.visible .entry _Z10unrolling2PiS_i(
	.param .u64 .ptr .align 1 _Z10unrolling2PiS_i_param_0,
	.param .u64 .ptr .align 1 _Z10unrolling2PiS_i_param_1,
	.param .u32 _Z10unrolling2PiS_i_param_2
)
{
	.reg .pred 	%p<6>;
	.reg .b32 	%r<20>;
	.reg .b64 	%rd<17>;

	ld.param.u64 	%rd5, [_Z10unrolling2PiS_i_param_0];
	ld.param.u64 	%rd4, [_Z10unrolling2PiS_i_param_1];
	ld.param.u32 	%r7, [_Z10unrolling2PiS_i_param_2];
	cvta.to.global.u64 	%rd1, %rd5;
	mov.u32 	%r1, %tid.x;
	mov.u32 	%r2, %ctaid.x;
	mov.u32 	%r19, %ntid.x;
	mul.lo.s32 	%r8, %r19, %r2;
	shl.b32 	%r9, %r8, 1;
	add.s32 	%r10, %r9, %r1;
	mul.wide.s32 	%rd6, %r9, 4;
	add.s64 	%rd2, %rd1, %rd6;
	add.s32 	%r4, %r10, %r19;
	setp.ge.u32 	%p1, %r4, %r7;
	@%p1 bra 	$L__BB2_2;
	mul.wide.u32 	%rd7, %r4, 4;
	add.s64 	%rd8, %rd1, %rd7;
	ld.global.u32 	%r11, [%rd8];
	shl.b32 	%r12, %r1, 2;
	cvt.u64.u32 	%rd9, %r12;
	add.s64 	%rd10, %rd2, %rd9;
	ld.global.u32 	%r13, [%rd10];
	add.s32 	%r14, %r13, %r11;
	st.global.u32 	[%rd10], %r14;
$L__BB2_2:
	bar.sync 	0;
	setp.lt.u32 	%p2, %r19, 2;
	@%p2 bra 	$L__BB2_7;
	mul.wide.u32 	%rd11, %r1, 4;
	add.s64 	%rd3, %rd2, %rd11;
$L__BB2_4:
	shr.u32 	%r6, %r19, 1;
	setp.ge.u32 	%p3, %r1, %r6;
	@%p3 bra 	$L__BB2_6;
	mul.wide.u32 	%rd12, %r6, 4;
	add.s64 	%rd13, %rd3, %rd12;
	ld.global.u32 	%r15, [%rd13];
	ld.global.u32 	%r16, [%rd3];
	add.s32 	%r17, %r16, %r15;
	st.global.u32 	[%rd3], %r17;
$L__BB2_6:
	bar.sync 	0;
	setp.gt.u32 	%p4, %r19, 3;
	mov.u32 	%r19, %r6;
	@%p4 bra 	$L__BB2_4;
$L__BB2_7:
	setp.ne.s32 	%p5, %r1, 0;
	@%p5 bra 	$L__BB2_9;
	ld.global.u32 	%r18, [%rd2];
	cvta.to.global.u64 	%rd14, %rd4;
	mul.wide.u32 	%rd15, %r2, 4;
	add.s64 	%rd16, %rd14, %rd15;
	st.global.u32 	[%rd16], %r18;
$L__BB2_9:
	ret;

}
	// .globl	_Z10unrolling4PiS_i
.visible .entry _Z10unrolling4PiS_i(
	.param .u64 .ptr .align 1 _Z10unrolling4PiS_i_param_0,
	.param .u64 .ptr .align 1 _Z10unrolling4PiS_i_param_1,
	.param .u32 _Z10unrolling4PiS_i_param_2
)
{
	.reg .pred 	%p<6>;
	.reg .b32 	%r<28>;
	.reg .b64 	%rd<21>;

	ld.param.u64 	%rd5, [_Z10unrolling4PiS_i_param_0];
	ld.param.u64 	%rd4, [_Z10unrolling4PiS_i_param_1];
	ld.param.u32 	%r7, [_Z10unrolling4PiS_i_param_2];
	cvta.to.global.u64 	%rd1, %rd5;
	mov.u32 	%r1, %tid.x;
	mov.u32 	%r2, %ctaid.x;
	mov.u32 	%r27, %ntid.x;
	mul.lo.s32 	%r8, %r27, %r2;
	shl.b32 	%r9, %r8, 2;
	add.s32 	%r10, %r9, %r1;
	mul.wide.s32 	%rd6, %r9, 4;
	add.s64 	%rd2, %rd1, %rd6;
	mad.lo.s32 	%r4, %r27, 3, %r10;
	setp.ge.u32 	%p1, %r4, %r7;
	@%p1 bra 	$L__BB3_2;
	shl.b32 	%r11, %r1, 2;
	cvt.u64.u32 	%rd7, %r11;
	add.s64 	%rd8, %rd2, %rd7;
	ld.global.u32 	%r12, [%rd8];
	shl.b32 	%r13, %r27, 1;
	sub.s32 	%r14, %r4, %r13;
	mul.wide.u32 	%rd9, %r14, 4;
	add.s64 	%rd10, %rd1, %rd9;
	ld.global.u32 	%r15, [%rd10];
	add.s32 	%r16, %r14, %r27;
	mul.wide.u32 	%rd11, %r16, 4;
	add.s64 	%rd12, %rd1, %rd11;
	ld.global.u32 	%r17, [%rd12];
	mul.wide.u32 	%rd13, %r4, 4;
	add.s64 	%rd14, %rd1, %rd13;
	ld.global.u32 	%r18, [%rd14];
	add.s32 	%r19, %r15, %r12;
	add.s32 	%r20, %r19, %r17;
	add.s32 	%r21, %r20, %r18;
	add.s32 	%r22, %r21, %r12;
	st.global.u32 	[%rd8], %r22;
$L__BB3_2:
	bar.sync 	0;
	setp.lt.u32 	%p2, %r27, 2;
	@%p2 bra 	$L__BB3_7;
	mul.wide.u32 	%rd15, %r1, 4;
	add.s64 	%rd3, %rd2, %rd15;
$L__BB3_4:
	shr.u32 	%r6, %r27, 1;
	setp.ge.u32 	%p3, %r1, %r6;
	@%p3 bra 	$L__BB3_6;
	mul.wide.u32 	%rd16, %r6, 4;
	add.s64 	%rd17, %rd3, %rd16;
	ld.global.u32 	%r23, [%rd17];
	ld.global.u32 	%r24, [%rd3];
	add.s32 	%r25, %r24, %r23;
	st.global.u32 	[%rd3], %r25;
$L__BB3_6:
	bar.sync 	0;
	setp.gt.u32 	%p4, %r27, 3;
	mov.u32 	%r27, %r6;
	@%p4 bra 	$L__BB3_4;
$L__BB3_7:
	setp.ne.s32 	%p5, %r1, 0;
	@%p5 bra 	$L__BB3_9;
	ld.global.u32 	%r26, [%rd2];
	cvta.to.global.u64 	%rd18, %rd4;
	mul.wide.u32 	%rd19, %r2, 4;
	add.s64 	%rd20, %rd18, %rd19;
	st.global.u32 	[%rd20], %r26;
$L__BB3_9:
	ret;

}
	// .globl	_Z15unrolling_warpsPiS_i
.visible .entry _Z15unrolling_warpsPiS_i(
	.param .u64 .ptr .align 1 _Z15unrolling_warpsPiS_i_param_0,
	.param .u64 .ptr .align 1 _Z15unrolling_warpsPiS_i_param_1,
	.param .u32 _Z15unrolling_warpsPiS_i_param_2
)
{
	.reg .pred 	%p<6>;
	.reg .b32 	%r<30>;
	.reg .b64 	%rd<11>;

	ld.param.u64 	%rd4, [_Z15unrolling_warpsPiS_i_param_0];
	cvta.to.global.u64 	%rd1, %rd4;
	mov.u32 	%r1, %tid.x;
	mov.u32 	%r29, %ntid.x;
	mov.u32 	%r3, %ctaid.x;
	mul.lo.s32 	%r6, %r29, %r3;
	mul.wide.u32 	%rd5, %r6, 4;
	add.s64 	%rd2, %rd1, %rd5;
	setp.lt.u32 	%p1, %r29, 128;
	mul.wide.u32 	%rd6, %r1, 4;
	add.s64 	%rd3, %rd2, %rd6;
	@%p1 bra 	$L__BB4_4;
$L__BB4_1:
	shr.u32 	%r5, %r29, 1;
	setp.ge.u32 	%p2, %r1, %r5;
	@%p2 bra 	$L__BB4_3;
	mul.wide.u32 	%rd7, %r5, 4;
	add.s64 	%rd8, %rd3, %rd7;
	ld.global.u32 	%r7, [%rd8];
	ld.global.u32 	%r8, [%rd3];
	add.s32 	%r9, %r8, %r7;
	st.global.u32 	[%rd3], %r9;
$L__BB4_3:
	bar.sync 	0;
	setp.gt.u32 	%p3, %r29, 255;
	mov.u32 	%r29, %r5;
	@%p3 bra 	$L__BB4_1;
$L__BB4_4:
	setp.gt.u32 	%p4, %r1, 31;
	@%p4 bra 	$L__BB4_7;
	ld.volatile.global.u32 	%r10, [%rd3+128];
	ld.volatile.global.u32 	%r11, [%rd3];
	add.s32 	%r12, %r11, %r10;
	st.volatile.global.u32 	[%rd3], %r12;
	ld.volatile.global.u32 	%r13, [%rd3+64];
	ld.volatile.global.u32 	%r14, [%rd3];
	add.s32 	%r15, %r14, %r13;
	st.volatile.global.u32 	[%rd3], %r15;
	ld.volatile.global.u32 	%r16, [%rd3+32];
	ld.volatile.global.u32 	%r17, [%rd3];
	add.s32 	%r18, %r17, %r16;
	st.volatile.global.u32 	[%rd3], %r18;
	ld.volatile.global.u32 	%r19, [%rd3+16];
	ld.volatile.global.u32 	%r20, [%rd3];
	add.s32 	%r21, %r20, %r19;
	st.volatile.global.u32 	[%rd3], %r21;
	ld.volatile.global.u32 	%r22, [%rd3+8];
	ld.volatile.global.u32 	%r23, [%rd3];
	add.s32 	%r24, %r23, %r22;
	st.volatile.global.u32 	[%rd3], %r24;
	ld.volatile.global.u32 	%r25, [%rd3+4];
	ld.volatile.global.u32 	%r26, [%rd3];
	add.s32 	%r27, %r26, %r25;
	st.volatile.global.u32 	[%rd3], %r27;
	setp.ne.s32 	%p5, %r1, 0;
	@%p5 bra 	$L__BB4_7;
	ld.global.u32 	%r28, [%rd2];
	mul.wide.u32 	%rd9, %r3, 4;
	add.s64 	%rd10, %rd1, %rd9;
	st.global.u32 	[%rd10], %r28;
$L__BB4_7:
	ret;

}
	// .globl	_Z18unrolling_completePiS_i
.visible .entry _Z18unrolling_completePiS_i(
	.param .u64 .ptr .align 1 _Z18unrolling_completePiS_i_param_0,
	.param .u64 .ptr .align 1 _Z18unrolling_completePiS_i_param_1,
	.param .u32 _Z18unrolling_completePiS_i_param_2
)
{


	ret;

}


// ===== COMPILED SASS (sm_100) =====

	.target	sm_100

	.elftype	@"ET_EXEC"


//--------------------- .note.nv.tkinfo           --------------------------
	.section	.note.nv.tkinfo,"",@"SHT_NOTE"
	.sectionflags	@"SHF_NOTE_NV_TKINFO"
	.tkinfo
        /*0018*/ 	.word	0x00000002
        /*0030*/ 	.string	""
        /*0030*/ 	.string	"ptxas"
        /*0030*/ 	.string	"Cuda compilation tools, release 13.0, V13.0.88"
        /*0030*/ 	.string	"Build cuda_13.0.r13.0/compiler.36424714_0"
        /*0030*/ 	.string	"-arch sm_100 -m 64 "



//--------------------- .note.nv.cuinfo           --------------------------
	.section	.note.nv.cuinfo,"",@"SHT_NOTE"
	.sectionflags	@"SHF_NOTE_NV_CUINFO"
        /*0018*/ 	.short	0x0002
        /*001a*/ 	.short	0x0064
        /*001c*/ 	.short	0x0082
	.zero		2


//--------------------- .nv.info                  --------------------------
	.section	.nv.info,"",@"SHT_CUDA_INFO"
	.align	4


	//----- nvinfo : EIATTR_REGCOUNT
	.align		4
        /*0000*/ 	.byte	0x04, 0x2f
        /*0002*/ 	.short	(.L_1 - .L_0)
	.align		4
.L_0:
        /*0004*/ 	.word	index@(_Z8sumArrayPiS_S_i)
        /*0008*/ 	.word	0x0000000c


	//----- nvinfo : EIATTR_FRAME_SIZE
	.align		4
.L_1:
        /*000c*/ 	.byte	0x04, 0x11
        /*000e*/ 	.short	(.L_3 - .L_2)
	.align		4
.L_2:
        /*0010*/ 	.word	index@(_Z8sumArrayPiS_S_i)
        /*0014*/ 	.word	0x00000000


	//----- nvinfo : EIATTR_REGCOUNT
	.align		4
.L_3:
        /*0018*/ 	.byte	0x04, 0x2f
        /*001a*/ 	.short	(.L_5 - .L_4)
	.align		4
.L_4:
        /*001c*/ 	.word	index@(_Z12sumArrayZeroPiS_S_i)
        /*0020*/ 	.word	0x0000000c


	//----- nvinfo : EIATTR_FRAME_SIZE
	.align		4
.L_5:
        /*0024*/ 	.byte	0x04, 0x11
        /*0026*/ 	.short	(.L_7 - .L_6)
	.align		4
.L_6:
        /*0028*/ 	.word	index@(_Z12sumArrayZeroPiS_S_i)
        /*002c*/ 	.word	0x00000000


	//----- nvinfo : EIATTR_REGCOUNT
	.align		4
.L_7:
        /*0030*/ 	.byte	0x04, 0x2f
        /*0032*/ 	.short	(.L_9 - .L_8)
	.align		4
.L_8:
        /*0034*/ 	.word	index@(_Z10unrolling2PiS_i)
        /*0038*/ 	.word	0x00000010


	//----- nvinfo : EIATTR_FRAME_SIZE
	.align		4
.L_9:
        /*003c*/ 	.byte	0x04, 0x11
        /*003e*/ 	.short	(.L_11 - .L_10)
	.align		4
.L_10:
        /*0040*/ 	.word	index@(_Z10unrolling2PiS_i)
        /*0044*/ 	.word	0x00000000


	//----- nvinfo : EIATTR_REGCOUNT
	.align		4
.L_11:
        /*0048*/ 	.byte	0x04, 0x2f
        /*004a*/ 	.short	(.L_13 - .L_12)
	.align		4
.L_12:
        /*004c*/ 	.word	index@(_Z10unrolling4PiS_i)
        /*0050*/ 	.word	0x00000014


	//----- nvinfo : EIATTR_FRAME_SIZE
	.align		4
.L_13:
        /*0054*/ 	.byte	0x04, 0x11
        /*0056*/ 	.short	(.L_15 - .L_14)
	.align		4
.L_14:
        /*0058*/ 	.word	index@(_Z10unrolling4PiS_i)
        /*005c*/ 	.word	0x00000000


	//----- nvinfo : EIATTR_REGCOUNT
	.align		4
.L_15:
        /*0060*/ 	.byte	0x04, 0x2f
        /*0062*/ 	.short	(.L_17 - .L_16)
	.align		4
.L_16:
        /*0064*/ 	.word	index@(_Z15unrolling_warpsPiS_i)
        /*0068*/ 	.word	0x00000012


	//----- nvinfo : EIATTR_FRAME_SIZE
	.align		4
.L_17:
        /*006c*/ 	.byte	0x04, 0x11
        /*006e*/ 	.short	(.L_19 - .L_18)
	.align		4
.L_18:
        /*0070*/ 	.word	index@(_Z15unrolling_warpsPiS_i)
        /*0074*/ 	.word	0x00000000


	//----- nvinfo : EIATTR_REGCOUNT
	.align		4
.L_19:
        /*0078*/ 	.byte	0x04, 0x2f
        /*007a*/ 	.short	(.L_21 - .L_20)
	.align		4
.L_20:
        /*007c*/ 	.word	index@(_Z18unrolling_completePiS_i)
        /*0080*/ 	.word	0x00000004


	//----- nvinfo : EIATTR_FRAME_SIZE
	.align		4
.L_21:
        /*0084*/ 	.byte	0x04, 0x11
        /*0086*/ 	.short	(.L_23 - .L_22)
	.align		4
.L_22:
        /*0088*/ 	.word	index@(_Z18unrolling_completePiS_i)
        /*008c*/ 	.word	0x00000000


	//----- nvinfo : EIATTR_MIN_STACK_SIZE
	.align		4
.L_23:
        /*0090*/ 	.byte	0x04, 0x12
        /*0092*/ 	.short	(.L_25 - .L_24)
	.align		4
.L_24:
        /*0094*/ 	.word	index@(_Z18unrolling_completePiS_i)
        /*0098*/ 	.word	0x00000000


	//----- nvinfo : EIATTR_MIN_STACK_SIZE
	.align		4
.L_25:
        /*009c*/ 	.byte	0x04, 0x12
        /*009e*/ 	.short	(.L_27 - .L_26)
	.align		4
.L_26:
        /*00a0*/ 	.word	index@(_Z15unrolling_warpsPiS_i)
        /*00a4*/ 	.word	0x00000000


	//----- nvinfo : EIATTR_MIN_STACK_SIZE
	.align		4
.L_27:
        /*00a8*/ 	.byte	0x04, 0x12
        /*00aa*/ 	.short	(.L_29 - .L_28)
	.align		4
.L_28:
        /*00ac*/ 	.word	index@(_Z10unrolling4PiS_i)
        /*00b0*/ 	.word	0x00000000


	//----- nvinfo : EIATTR_MIN_STACK_SIZE
	.align		4
.L_29:
        /*00b4*/ 	.byte	0x04, 0x12
        /*00b6*/ 	.short	(.L_31 - .L_30)
	.align		4
.L_30:
        /*00b8*/ 	.word	index@(_Z10unrolling2PiS_i)
        /*00bc*/ 	.word	0x00000000


	//----- nvinfo : EIATTR_MIN_STACK_SIZE
	.align		4
.L_31:
        /*00c0*/ 	.byte	0x04, 0x12
        /*00c2*/ 	.short	(.L_33 - .L_32)
	.align		4
.L_32:
        /*00c4*/ 	.word	index@(_Z12sumArrayZeroPiS_S_i)
        /*00c8*/ 	.word	0x00000000


	//----- nvinfo : EIATTR_MIN_STACK_SIZE
	.align		4
.L_33:
        /*00cc*/ 	.byte	0x04, 0x12
        /*00ce*/ 	.short	(.L_35 - .L_34)
	.align		4
.L_34:
        /*00d0*/ 	.word	index@(_Z8sumArrayPiS_S_i)
        /*00d4*/ 	.word	0x00000000
.L_35:


//--------------------- .nv.compat                --------------------------
	.section	.nv.compat,"",@"SHT_CUDA_COMPAT_INFO"
	.align	4
        /*0000*/ 	.byte	0x02, 0x09, 0x00, 0x00, 0x02, 0x02, 0x01, 0x00, 0x02, 0x05, 0x05, 0x00, 0x03, 0x07, 0x01, 0x01
        /*0010*/ 	.byte	0x02, 0x03, 0x00, 0x00, 0x02, 0x06, 0x01, 0x00, 0x04, 0x0b, 0x08, 0x00, 0x09, 0x00, 0x00, 0x00
        /*0020*/ 	.byte	0x00, 0x00, 0x00, 0x00


//--------------------- .nv.info._Z18unrolling_completePiS_i --------------------------
	.section	.nv.info._Z18unrolling_completePiS_i,"",@"SHT_CUDA_INFO"
	.sectionflags	@""
	.align	4


	//----- nvinfo : EIATTR_CUDA_API_VERSION
	.align		4
        /*0000*/ 	.byte	0x04, 0x37
        /*0002*/ 	.short	(.L_37 - .L_36)
.L_36:
        /*0004*/ 	.word	0x00000082


	//----- nvinfo : EIATTR_KPARAM_INFO
	.align		4
.L_37:
        /*0008*/ 	.byte	0x04, 0x17
        /*000a*/ 	.short	(.L_39 - .L_38)
.L_38:
        /*000c*/ 	.word	0x00000000
        /*0010*/ 	.short	0x0002
        /*0012*/ 	.short	0x0010
        /*0014*/ 	.byte	0x00, 0xf0, 0x11, 0x00


	//----- nvinfo : EIATTR_KPARAM_INFO
	.align		4
.L_39:
        /*0018*/ 	.byte	0x04, 0x17
        /*001a*/ 	.short	(.L_41 - .L_40)
.L_40:
        /*001c*/ 	.word	0x00000000
        /*0020*/ 	.short	0x0001
        /*0022*/ 	.short	0x0008
        /*0024*/ 	.byte	0x00, 0xf5, 0x21, 0x00


	//----- nvinfo : EIATTR_KPARAM_INFO
	.align		4
.L_41:
        /*0028*/ 	.byte	0x04, 0x17
        /*002a*/ 	.short	(.L_43 - .L_42)
.L_42:
        /*002c*/ 	.word	0x00000000
        /*0030*/ 	.short	0x0000
        /*0032*/ 	.short	0x0000
        /*0034*/ 	.byte	0x00, 0xf5, 0x21, 0x00


	//----- nvinfo : EIATTR_SPARSE_MMA_MASK
	.align		4
.L_43:
        /*0038*/ 	.byte	0x03, 0x50
        /*003a*/ 	.short	0x0000


	//----- nvinfo : EIATTR_MAXREG_COUNT
	.align		4
        /*003c*/ 	.byte	0x03, 0x1b
        /*003e*/ 	.short	0x00ff


	//----- nvinfo : EIATTR_MERCURY_ISA_VERSION
	.align		4
        /*0040*/ 	.byte	0x03, 0x5f
        /*0042*/ 	.short	0x0101


	//----- nvinfo : EIATTR_VRC_CTA_INIT_COUNT
	.align		4
        /*0044*/ 	.byte	0x02, 0x4a
	.zero		1
	.zero		1


	//----- nvinfo : EIATTR_EXIT_INSTR_OFFSETS
	.align		4
        /*0048*/ 	.byte	0x04, 0x1c
        /*004a*/ 	.short	(.L_45 - .L_44)


	//   ....[0]....
.L_44:
        /*004c*/ 	.word	0x00000010


	//----- nvinfo : EIATTR_CBANK_PARAM_SIZE
	.align		4
.L_45:
        /*0050*/ 	.byte	0x03, 0x19
        /*0052*/ 	.short	0x0014


	//----- nvinfo : EIATTR_PARAM_CBANK
	.align		4
        /*0054*/ 	.byte	0x04, 0x0a
        /*0056*/ 	.short	(.L_47 - .L_46)
	.align		4
.L_46:
        /*0058*/ 	.word	index@(.nv.constant0._Z18unrolling_completePiS_i)
        /*005c*/ 	.short	0x0380
        /*005e*/ 	.short	0x0014


	//----- nvinfo : EIATTR_SW_WAR
	.align		4
.L_47:
        /*0060*/ 	.byte	0x04, 0x36
        /*0062*/ 	.short	(.L_49 - .L_48)
.L_48:
        /*0064*/ 	.word	0x00000008
.L_49:


//--------------------- .nv.info._Z15unrolling_warpsPiS_i --------------------------
	.section	.nv.info._Z15unrolling_warpsPiS_i,"",@"SHT_CUDA_INFO"
	.sectionflags	@""
	.align	4


	//----- nvinfo : EIATTR_CUDA_API_VERSION
	.align		4
        /*0000*/ 	.byte	0x04, 0x37
        /*0002*/ 	.short	(.L_51 - .L_50)
.L_50:
        /*0004*/ 	.word	0x00000082


	//----- nvinfo : EIATTR_KPARAM_INFO
	.align		4
.L_51:
        /*0008*/ 	.byte	0x04, 0x17
        /*000a*/ 	.short	(.L_53 - .L_52)
.L_52:
        /*000c*/ 	.word	0x00000000
        /*0010*/ 	.short	0x0002
        /*0012*/ 	.short	0x0010
        /*0014*/ 	.byte	0x00, 0xf0, 0x11, 0x00


	//----- nvinfo : EIATTR_KPARAM_INFO
	.align		4
.L_53:
        /*0018*/ 	.byte	0x04, 0x17
        /*001a*/ 	.short	(.L_55 - .L_54)
.L_54:
        /*001c*/ 	.word	0x00000000
        /*0020*/ 	.short	0x0001
        /*0022*/ 	.short	0x0008
        /*0024*/ 	.byte	0x00, 0xf5, 0x21, 0x00


	//----- nvinfo : EIATTR_KPARAM_INFO
	.align		4
.L_55:
        /*0028*/ 	.byte	0x04, 0x17
        /*002a*/ 	.short	(.L_57 - .L_56)
.L_56:
        /*002c*/ 	.word	0x00000000
        /*0030*/ 	.short	0x0000
        /*0032*/ 	.short	0x0000
        /*0034*/ 	.byte	0x00, 0xf5, 0x21, 0x00


	//----- nvinfo : EIATTR_SPARSE_MMA_MASK
	.align		4
.L_57:
        /*0038*/ 	.byte	0x03, 0x50
        /*003a*/ 	.short	0x0000


	//----- nvinfo : EIATTR_MAXREG_COUNT
	.align		4
        /*003c*/ 	.byte	0x03, 0x1b
        /*003e*/ 	.short	0x00ff


	//----- nvinfo : EIATTR_NUM_BARRIERS
	.align		4
        /*0040*/ 	.byte	0x02, 0x4c
        /*0042*/ 	.byte	0x01
	.zero		1


	//----- nvinfo : EIATTR_MERCURY_ISA_VERSION
	.align		4
        /*0044*/ 	.byte	0x03, 0x5f
        /*0046*/ 	.short	0x0101


	//----- nvinfo : EIATTR_VRC_CTA_INIT_COUNT
	.align		4
        /*0048*/ 	.byte	0x02, 0x4a
	.zero		1
	.zero		1


	//----- nvinfo : EIATTR_EXIT_INSTR_OFFSETS
	.align		4
        /*004c*/ 	.byte	0x04, 0x1c
        /*004e*/ 	.short	(.L_59 - .L_58)


	//   ....[0]....
.L_58:
        /*0050*/ 	.word	0x000001b0


	//   ....[1]....
        /*0054*/ 	.word	0x00000350


	//   ....[2]....
        /*0058*/ 	.word	0x000003a0


	//----- nvinfo : EIATTR_CRS_STACK_SIZE
	.align		4
.L_59:
        /*005c*/ 	.byte	0x04, 0x1e
        /*005e*/ 	.short	(.L_61 - .L_60)
.L_60:
        /*0060*/ 	.word	0x00000000


	//----- nvinfo : EIATTR_CBANK_PARAM_SIZE
	.align		4
.L_61:
        /*0064*/ 	.byte	0x03, 0x19
        /*0066*/ 	.short	0x0014


	//----- nvinfo : EIATTR_PARAM_CBANK
	.align		4
        /*0068*/ 	.byte	0x04, 0x0a
        /*006a*/ 	.short	(.L_63 - .L_62)
	.align		4
.L_62:
        /*006c*/ 	.word	index@(.nv.constant0._Z15unrolling_warpsPiS_i)
        /*0070*/ 	.short	0x0380
        /*0072*/ 	.short	0x0014


	//----- nvinfo : EIATTR_SW_WAR
	.align		4
.L_63:
        /*0074*/ 	.byte	0x04, 0x36
        /*0076*/ 	.short	(.L_65 - .L_64)
.L_64:
        /*0078*/ 	.word	0x00000008
.L_65:


//--------------------- .nv.info._Z10unrolling4PiS_i --------------------------
	.section	.nv.info._Z10unrolling4PiS_i,"",@"SHT_CUDA_INFO"
	.sectionflags	@""
	.align	4


	//----- nvinfo : EIATTR_CUDA_API_VERSION
	.align		4
        /*0000*/ 	.byte	0x04, 0x37
        /*0002*/ 	.short	(.L_67 - .L_66)
.L_66:
        /*0004*/ 	.word	0x00000082


	//----- nvinfo : EIATTR_KPARAM_INFO
	.align		4
.L_67:
        /*0008*/ 	.byte	0x04, 0x17
        /*000a*/ 	.short	(.L_69 - .L_68)
.L_68:
        /*000c*/ 	.word	0x00000000
        /*0010*/ 	.short	0x0002
        /*0012*/ 	.short	0x0010
        /*0014*/ 	.byte	0x00, 0xf0, 0x11, 0x00


	//----- nvinfo : EIATTR_KPARAM_INFO
	.align		4
.L_69:
        /*0018*/ 	.byte	0x04, 0x17
        /*001a*/ 	.short	(.L_71 - .L_70)
.L_70:
        /*001c*/ 	.word	0x00000000
        /*0020*/ 	.short	0x0001
        /*0022*/ 	.short	0x0008
        /*0024*/ 	.byte	0x00, 0xf5, 0x21, 0x00


	//----- nvinfo : EIATTR_KPARAM_INFO
	.align		4
.L_71:
        /*0028*/ 	.byte	0x04, 0x17
        /*002a*/ 	.short	(.L_73 - .L_72)
.L_72:
        /*002c*/ 	.word	0x00000000
        /*0030*/ 	.short	0x0000
        /*0032*/ 	.short	0x0000
        /*0034*/ 	.byte	0x00, 0xf5, 0x21, 0x00


	//----- nvinfo : EIATTR_SPARSE_MMA_MASK
	.align		4
.L_73:
        /*0038*/ 	.byte	0x03, 0x50
        /*003a*/ 	.short	0x0000


	//----- nvinfo : EIATTR_MAXREG_COUNT
	.align		4
        /*003c*/ 	.byte	0x03, 0x1b
        /*003e*/ 	.short	0x00ff


	//----- nvinfo : EIATTR_NUM_BARRIERS
	.align		4
        /*0040*/ 	.byte	0x02, 0x4c
        /*0042*/ 	.byte	0x01
	.zero		1


	//----- nvinfo : EIATTR_MERCURY_ISA_VERSION
	.align		4
        /*0044*/ 	.byte	0x03, 0x5f
        /*0046*/ 	.short	0x0101


	//----- nvinfo : EIATTR_VRC_CTA_INIT_COUNT
	.align		4
        /*0048*/ 	.byte	0x02, 0x4a
	.zero		1
	.zero		1


	//----- nvinfo : EIATTR_EXIT_INSTR_OFFSETS
	.align		4
        /*004c*/ 	.byte	0x04, 0x1c
        /*004e*/ 	.short	(.L_75 - .L_74)


	//   ....[0]....
.L_74:
        /*0050*/ 	.word	0x00000310


	//   ....[1]....
        /*0054*/ 	.word	0x00000360


	//----- nvinfo : EIATTR_CRS_STACK_SIZE
	.align		4
.L_75:
        /*0058*/ 	.byte	0x04, 0x1e
        /*005a*/ 	.short	(.L_77 - .L_76)
.L_76:
        /*005c*/ 	.word	0x00000000


	//----- nvinfo : EIATTR_CBANK_PARAM_SIZE
	.align		4
.L_77:
        /*0060*/ 	.byte	0x03, 0x19
        /*0062*/ 	.short	0x0014


	//----- nvinfo : EIATTR_PARAM_CBANK
	.align		4
        /*0064*/ 	.byte	0x04, 0x0a
        /*0066*/ 	.short	(.L_79 - .L_78)
	.align		4
.L_78:
        /*0068*/ 	.word	index@(.nv.constant0._Z10unrolling4PiS_i)
        /*006c*/ 	.short	0x0380
        /*006e*/ 	.short	0x0014


	//----- nvinfo : EIATTR_SW_WAR
	.align		4
.L_79:
        /*0070*/ 	.byte	0x04, 0x36
        /*0072*/ 	.short	(.L_81 - .L_80)
.L_80:
        /*0074*/ 	.word	0x00000008
.L_81:


//--------------------- .nv.info._Z10unrolling2PiS_i --------------------------
	.section	.nv.info._Z10unrolling2PiS_i,"",@"SHT_CUDA_INFO"
	.sectionflags	@""
	.align	4


	//----- nvinfo : EIATTR_CUDA_API_VERSION
	.align		4
        /*0000*/ 	.byte	0x04, 0x37
        /*0002*/ 	.short	(.L_83 - .L_82)
.L_82:
        /*0004*/ 	.word	0x00000082


	//----- nvinfo : EIATTR_KPARAM_INFO
	.align		4
.L_83:
        /*0008*/ 	.byte	0x04, 0x17
        /*000a*/ 	.short	(.L_85 - .L_84)
.L_84:
        /*000c*/ 	.word	0x00000000
        /*0010*/ 	.short	0x0002
        /*0012*/ 	.short	0x0010
        /*0014*/ 	.byte	0x00, 0xf0, 0x11, 0x00


	//----- nvinfo : EIATTR_KPARAM_INFO
	.align		4
.L_85:
        /*0018*/ 	.byte	0x04, 0x17
        /*001a*/ 	.short	(.L_87 - .L_86)
.L_86:
        /*001c*/ 	.word	0x00000000
        /*0020*/ 	.short	0x0001
        /*0022*/ 	.short	0x0008
        /*0024*/ 	.byte	0x00, 0xf5, 0x21, 0x00


	//----- nvinfo : EIATTR_KPARAM_INFO
	.align		4
.L_87:
        /*0028*/ 	.byte	0x04, 0x17
        /*002a*/ 	.short	(.L_89 - .L_88)
.L_88:
        /*002c*/ 	.word	0x00000000
        /*0030*/ 	.short	0x0000
        /*0032*/ 	.short	0x0000
        /*0034*/ 	.byte	0x00, 0xf5, 0x21, 0x00


	//----- nvinfo : EIATTR_SPARSE_MMA_MASK
	.align		4
.L_89:
        /*0038*/ 	.byte	0x03, 0x50
        /*003a*/ 	.short	0x0000


	//----- nvinfo : EIATTR_MAXREG_COUNT
	.align		4
        /*003c*/ 	.byte	0x03, 0x1b
        /*003e*/ 	.short	0x00ff


	//----- nvinfo : EIATTR_NUM_BARRIERS
	.align		4
        /*0040*/ 	.byte	0x02, 0x4c
        /*0042*/ 	.byte	0x01
	.zero		1


	//----- nvinfo : EIATTR_MERCURY_ISA_VERSION
	.align		4
        /*0044*/ 	.byte	0x03, 0x5f
        /*0046*/ 	.short	0x0101


	//----- nvinfo : EIATTR_VRC_CTA_INIT_COUNT
	.align		4
        /*0048*/ 	.byte	0x02, 0x4a
	.zero		1
	.zero		1


	//----- nvinfo : EIATTR_EXIT_INSTR_OFFSETS
	.align		4
        /*004c*/ 	.byte	0x04, 0x1c
        /*004e*/ 	.short	(.L_91 - .L_90)


	//   ....[0]....
.L_90:
        /*0050*/ 	.word	0x000002a0


	//   ....[1]....
        /*0054*/ 	.word	0x000002f0


	//----- nvinfo : EIATTR_CRS_STACK_SIZE
	.align		4
.L_91:
        /*0058*/ 	.byte	0x04, 0x1e
        /*005a*/ 	.short	(.L_93 - .L_92)
.L_92:
        /*005c*/ 	.word	0x00000000


	//----- nvinfo : EIATTR_CBANK_PARAM_SIZE
	.align		4
.L_93:
        /*0060*/ 	.byte	0x03, 0x19
        /*0062*/ 	.short	0x0014


	//----- nvinfo : EIATTR_PARAM_CBANK
	.align		4
        /*0064*/ 	.byte	0x04, 0x0a
        /*0066*/ 	.short	(.L_95 - .L_94)
	.align		4
.L_94:
        /*0068*/ 	.word	index@(.nv.constant0._Z10unrolling2PiS_i)
        /*006c*/ 	.short	0x0380
        /*006e*/ 	.short	0x0014


	//----- nvinfo : EIATTR_SW_WAR
	.align		4
.L_95:
        /*0070*/ 	.byte	0x04, 0x36
        /*0072*/ 	.short	(.L_97 - .L_96)
.L_96:
        /*0074*/ 	.word	0x00000008
.L_97:


//--------------------- .nv.info._Z12sumArrayZeroPiS_S_i --------------------------
	.section	.nv.info._Z12sumArrayZeroPiS_S_i,"",@"SHT_CUDA_INFO"
	.sectionflags	@""
	.align	4


	//----- nvinfo : EIATTR_CUDA_API_VERSION
	.align		4
        /*0000*/ 	.byte	0x04, 0x37
        /*0002*/ 	.short	(.L_99 - .L_98)
.L_98:
        /*0004*/ 	.word	0x00000082


	//----- nvinfo : EIATTR_KPARAM_INFO
	.align		4
.L_99:
        /*0008*/ 	.byte	0x04, 0x17
        /*000a*/ 	.short	(.L_101 - .L_100)
.L_100:
        /*000c*/ 	.word	0x00000000
        /*0010*/ 	.short	0x0003
        /*0012*/ 	.short	0x0018
        /*0014*/ 	.byte	0x00, 0xf0, 0x11, 0x00


	//----- nvinfo : EIATTR_KPARAM_INFO
	.align		4
.L_101:
        /*0018*/ 	.byte	0x04, 0x17
        /*001a*/ 	.short	(.L_103 - .L_102)
.L_102:
        /*001c*/ 	.word	0x00000000
        /*0020*/ 	.short	0x0002
        /*0022*/ 	.short	0x0010
        /*0024*/ 	.byte	0x00, 0xf5, 0x21, 0x00


	//----- nvinfo : EIATTR_KPARAM_INFO
	.align		4
.L_103:
        /*0028*/ 	.byte	0x04, 0x17
        /*002a*/ 	.short	(.L_105 - .L_104)
.L_104:
        /*002c*/ 	.word	0x00000000
        /*0030*/ 	.short	0x0001
        /*0032*/ 	.short	0x0008
        /*0034*/ 	.byte	0x00, 0xf5, 0x21, 0x00


	//----- nvinfo : EIATTR_KPARAM_INFO
	.align		4
.L_105:
        /*0038*/ 	.byte	0x04, 0x17
        /*003a*/ 	.short	(.L_107 - .L_106)
.L_106:
        /*003c*/ 	.word	0x00000000
        /*0040*/ 	.short	0x0000
        /*0042*/ 	.short	0x0000
        /*0044*/ 	.byte	0x00, 0xf5, 0x21, 0x00


	//----- nvinfo : EIATTR_SPARSE_MMA_MASK
	.align		4
.L_107:
        /*0048*/ 	.byte	0x03, 0x50
        /*004a*/ 	.short	0x0000


	//----- nvinfo : EIATTR_MAXREG_COUNT
	.align		4
        /*004c*/ 	.byte	0x03, 0x1b
        /*004e*/ 	.short	0x00ff


	//----- nvinfo : EIATTR_MERCURY_ISA_VERSION
	.align		4
        /*0050*/ 	.byte	0x03, 0x5f
        /*0052*/ 	.short	0x0101


	//----- nvinfo : EIATTR_VRC_CTA_INIT_COUNT
	.align		4
        /*0054*/ 	.byte	0x02, 0x4a
	.zero		1
	.zero		1


	//----- nvinfo : EIATTR_EXIT_INSTR_OFFSETS
	.align		4
        /*0058*/ 	.byte	0x04, 0x1c
        /*005a*/ 	.short	(.L_109 - .L_108)


	//   ....[0]....
.L_108:
        /*005c*/ 	.word	0x00000070


	//   ....[1]....
        /*0060*/ 	.word	0x00000130


	//----- nvinfo : EIATTR_CBANK_PARAM_SIZE
	.align		4
.L_109:
        /*0064*/ 	.byte	0x03, 0x19
        /*0066*/ 	.short	0x001c


	//----- nvinfo : EIATTR_PARAM_CBANK
	.align		4
        /*0068*/ 	.byte	0x04, 0x0a
        /*006a*/ 	.short	(.L_111 - .L_110)
	.align		4
.L_110:
        /*006c*/ 	.word	index@(.nv.constant0._Z12sumArrayZeroPiS_S_i)
        /*0070*/ 	.short	0x0380
        /*0072*/ 	.short	0x001c


	//----- nvinfo : EIATTR_SW_WAR
	.align		4
.L_111:
        /*0074*/ 	.byte	0x04, 0x36
        /*0076*/ 	.short	(.L_113 - .L_112)
.L_112:
        /*0078*/ 	.word	0x00000008
.L_113:


//--------------------- .nv.info._Z8sumArrayPiS_S_i --------------------------
	.section	.nv.info._Z8sumArrayPiS_S_i,"",@"SHT_CUDA_INFO"
	.sectionflags	@""
	.align	4


	//----- nvinfo : EIATTR_CUDA_API_VERSION
	.align		4
        /*0000*/ 	.byte	0x04, 0x37
        /*0002*/ 	.short	(.L_115 - .L_114)
.L_114:
        /*0004*/ 	.word	0x00000082


	//----- nvinfo : EIATTR_KPARAM_INFO
	.align		4
.L_115:
        /*0008*/ 	.byte	0x04, 0x17
        /*000a*/ 	.short	(.L_117 - .L_116)
.L_116:
        /*000c*/ 	.word	0x00000000
        /*0010*/ 	.short	0x0003
        /*0012*/ 	.short	0x0018
        /*0014*/ 	.byte	0x00, 0xf0, 0x11, 0x00


	//----- nvinfo : EIATTR_KPARAM_INFO
	.align		4
.L_117:
        /*0018*/ 	.byte	0x04, 0x17
        /*001a*/ 	.short	(.L_119 - .L_118)
.L_118:
        /*001c*/ 	.word	0x00000000
        /*0020*/ 	.short	0x0002
        /*0022*/ 	.short	0x0010
        /*0024*/ 	.byte	0x00, 0xf5, 0x21, 0x00


	//----- nvinfo : EIATTR_KPARAM_INFO
	.align		4
.L_119:
        /*0028*/ 	.byte	0x04, 0x17
        /*002a*/ 	.short	(.L_121 - .L_120)
.L_120:
        /*002c*/ 	.word	0x00000000
        /*0030*/ 	.short	0x0001
        /*0032*/ 	.short	0x0008
        /*0034*/ 	.byte	0x00, 0xf5, 0x21, 0x00


	//----- nvinfo : EIATTR_KPARAM_INFO
	.align		4
.L_121:
        /*0038*/ 	.byte	0x04, 0x17
        /*003a*/ 	.short	(.L_123 - .L_122)
.L_122:
        /*003c*/ 	.word	0x00000000
        /*0040*/ 	.short	0x0000
        /*0042*/ 	.short	0x0000
        /*0044*/ 	.byte	0x00, 0xf5, 0x21, 0x00


	//----- nvinfo : EIATTR_SPARSE_MMA_MASK
	.align		4
.L_123:
        /*0048*/ 	.byte	0x03, 0x50
        /*004a*/ 	.short	0x0000


	//----- nvinfo : EIATTR_MAXREG_COUNT
	.align		4
        /*004c*/ 	.byte	0x03, 0x1b
        /*004e*/ 	.short	0x00ff


	//----- nvinfo : EIATTR_MERCURY_ISA_VERSION
	.align		4
        /*0050*/ 	.byte	0x03, 0x5f
        /*0052*/ 	.short	0x0101


	//----- nvinfo : EIATTR_VRC_CTA_INIT_COUNT
	.align		4
        /*0054*/ 	.byte	0x02, 0x4a
	.zero		1
	.zero		1


	//----- nvinfo : EIATTR_EXIT_INSTR_OFFSETS
	.align		4
        /*0058*/ 	.byte	0x04, 0x1c
        /*005a*/ 	.short	(.L_125 - .L_124)


	//   ....[0]....
.L_124:
        /*005c*/ 	.word	0x00000070


	//   ....[1]....
        /*0060*/ 	.word	0x00000130


	//----- nvinfo : EIATTR_CBANK_PARAM_SIZE
	.align		4
.L_125:
        /*0064*/ 	.byte	0x03, 0x19
        /*0066*/ 	.short	0x001c


	//----- nvinfo : EIATTR_PARAM_CBANK
	.align		4
        /*0068*/ 	.byte	0x04, 0x0a
        /*006a*/ 	.short	(.L_127 - .L_126)
	.align		4
.L_126:
        /*006c*/ 	.word	index@(.nv.constant0._Z8sumArrayPiS_S_i)
        /*0070*/ 	.short	0x0380
        /*0072*/ 	.short	0x001c


	//----- nvinfo : EIATTR_SW_WAR
	.align		4
.L_127:
        /*0074*/ 	.byte	0x04, 0x36
        /*0076*/ 	.short	(.L_129 - .L_128)
.L_128:
        /*0078*/ 	.word	0x00000008
.L_129:


//--------------------- .nv.callgraph             --------------------------
	.section	.nv.callgraph,"",@"SHT_CUDA_CALLGRAPH"
	.align	4
	.sectionentsize	8
	.align		4
        /*0000*/ 	.word	0x00000000
	.align		4
        /*0004*/ 	.word	0xffffffff
	.align		4
        /*0008*/ 	.word	0x00000000
	.align		4
        /*000c*/ 	.word	0xfffffffe
	.align		4
        /*0010*/ 	.word	0x00000000
	.align		4
        /*0014*/ 	.word	0xfffffffd
	.align		4
        /*0018*/ 	.word	0x00000000
	.align		4
        /*001c*/ 	.word	0xfffffffc


//--------------------- .text._Z18unrolling_completePiS_i --------------------------
	.section	.text._Z18unrolling_completePiS_i,"ax",@progbits
	.align	128
        .global         _Z18unrolling_completePiS_i
        .type           _Z18unrolling_completePiS_i,@function
        .size           _Z18unrolling_completePiS_i,(.L_x_22 - _Z18unrolling_completePiS_i)
        .other          _Z18unrolling_completePiS_i,@"STO_CUDA_ENTRY STV_DEFAULT"
_Z18unrolling_completePiS_i:
.text._Z18unrolling_completePiS_i:
[----:B------:R-:W-:Y:S01]  /*0000*/  LDC R1, c[0x0][0x37c] ;  /* 0x0000df00ff017b82 */ /* 0x000fe20000000800 */
[----:B------:R-:W-:Y:S05]  /*0010*/  EXIT ;  /* 0x000000000000794d */ /* 0x000fea0003800000 */
.L_x_0:
[----:B------:R-:W-:-:S00]  /*0020*/  BRA `(.L_x_0) ;  /* 0xfffffffc00fc7947 */ /* 0x000fc0000383ffff */
[----:B------:R-:W-:-:S00]  /*0030*/  NOP ;  /* 0x0000000000007918 */ /* 0x000fc00000000000 */
        /* <DEDUP_REMOVED lines=12> */
.L_x_22:


//--------------------- .text._Z15unrolling_warpsPiS_i --------------------------
	.section	.text._Z15unrolling_warpsPiS_i,"ax",@progbits
	.align	128
        .global         _Z15unrolling_warpsPiS_i
        .type           _Z15unrolling_warpsPiS_i,@function
        .size           _Z15unrolling_warpsPiS_i,(.L_x_23 - _Z15unrolling_warpsPiS_i)
        .other          _Z15unrolling_warpsPiS_i,@"STO_CUDA_ENTRY STV_DEFAULT"
_Z15unrolling_warpsPiS_i:
.text._Z15unrolling_warpsPiS_i:
[----:B------:R-:W-:Y:S01]  /*0000*/  LDC R1, c[0x0][0x37c] ;  /* 0x0000df00ff017b82 */ /* 0x000fe20000000800 */
[----:B------:R-:W0:Y:S07]  /*0010*/  S2R R0, SR_CTAID.X ;  /* 0x0000000000007919 */ /* 0x000e2e0000002500 */
[----:B------:R-:W1:Y:S01]  /*0020*/  LDC.64 R2, c[0x0][0x380] ;  /* 0x0000e000ff027b82 */ /* 0x000e620000000a00 */
[----:B------:R-:W2:Y:S01]  /*0030*/  LDCU UR6, c[0x0][0x360] ;  /* 0x00006c00ff0677ac */ /* 0x000ea20008000800 */
[----:B------:R-:W3:Y:S01]  /*0040*/  S2R R7, SR_TID.X ;  /* 0x0000000000077919 */ /* 0x000ee20000002100 */
[----:B------:R-:W4:Y:S01]  /*0050*/  LDCU.64 UR4, c[0x0][0x358] ;  /* 0x00006b00ff0477ac */ /* 0x000f220008000a00 */
[----:B--2---:R-:W-:-:S02]  /*0060*/  UISETP.GE.U32.AND UP0, UPT, UR6, 0x80, UPT ;  /* 0x000000800600788c */ /* 0x004fc4000bf06070 */
[----:B0-----:R-:W-:-:S04]  /*0070*/  IMAD R5, R0, UR6, RZ ;  /* 0x0000000600057c24 */ /* 0x001fc8000f8e02ff */
[----:B-1----:R-:W-:-:S04]  /*0080*/  IMAD.WIDE.U32 R2, R5, 0x4, R2 ;  /* 0x0000000405027825 */ /* 0x002fc800078e0002 */
[----:B---3--:R-:W-:Y:S01]  /*0090*/  IMAD.WIDE.U32 R4, R7, 0x4, R2 ;  /* 0x0000000407047825 */ /* 0x008fe200078e0002 */
[----:B----4-:R-:W-:Y:S06]  /*00a0*/  BRA.U !UP0, `(.L_x_1) ;  /* 0x00000001083c7547 */ /* 0x010fec000b800000 */
[----:B------:R-:W-:-:S07]  /*00b0*/  MOV R6, UR6 ;  /* 0x0000000600067c02 */ /* 0x000fce0008000f00 */
.L_x_4:
[----:B------:R-:W-:Y:S01]  /*00c0*/  SHF.R.U32.HI R10, RZ, 0x1, R6 ;  /* 0x00000001ff0a7819 */ /* 0x000fe20000011606 */
[----:B------:R-:W-:Y:S03]  /*00d0*/  BSSY.RECONVERGENT B0, `(.L_x_2) ;  /* 0x0000008000007945 */ /* 0x000fe60003800200 */
[----:B------:R-:W-:-:S13]  /*00e0*/  ISETP.GE.U32.AND P0, PT, R7, R10, PT ;  /* 0x0000000a0700720c */ /* 0x000fda0003f06070 */
[----:B0-----:R-:W-:Y:S05]  /*00f0*/  @P0 BRA `(.L_x_3) ;  /* 0x0000000000140947 */ /* 0x001fea0003800000 */
[----:B------:R-:W-:Y:S01]  /*0100*/  IMAD.WIDE.U32 R8, R10, 0x4, R4 ;  /* 0x000000040a087825 */ /* 0x000fe200078e0004 */
[----:B------:R-:W2:Y:S05]  /*0110*/  LDG.E R11, desc[UR4][R4.64] ;  /* 0x00000004040b7981 */ /* 0x000eaa000c1e1900 */
[----:B------:R-:W2:Y:S02]  /*0120*/  LDG.E R8, desc[UR4][R8.64] ;  /* 0x0000000408087981 */ /* 0x000ea4000c1e1900 */
[----:B--2---:R-:W-:-:S05]  /*0130*/  IADD3 R11, PT, PT, R8, R11, RZ ;  /* 0x0000000b080b7210 */ /* 0x004fca0007ffe0ff */
[----:B------:R0:W-:Y:S02]  /*0140*/  STG.E desc[UR4][R4.64], R11 ;  /* 0x0000000b04007986 */ /* 0x0001e4000c101904 */
.L_x_3:
[----:B------:R-:W-:Y:S05]  /*0150*/  BSYNC.RECONVERGENT B0 ;  /* 0x0000000000007941 */ /* 0x000fea0003800200 */
.L_x_2:
[----:B------:R-:W-:Y:S01]  /*0160*/  BAR.SYNC.DEFER_BLOCKING 0x0 ;  /* 0x0000000000007b1d */ /* 0x000fe20000010000 */
[----:B------:R-:W-:Y:S01]  /*0170*/  ISETP.GT.U32.AND P0, PT, R6, 0xff, PT ;  /* 0x000000ff0600780c */ /* 0x000fe20003f04070 */
[----:B------:R-:W-:-:S12]  /*0180*/  IMAD.MOV.U32 R6, RZ, RZ, R10 ;  /* 0x000000ffff067224 */ /* 0x000fd800078e000a */
[----:B------:R-:W-:Y:S05]  /*0190*/  @P0 BRA `(.L_x_4) ;  /* 0xfffffffc00c80947 */ /* 0x000fea000383ffff */
.L_x_1:
[----:B------:R-:W-:-:S13]  /*01a0*/  ISETP.GT.U32.AND P0, PT, R7, 0x1f, PT ;  /* 0x0000001f0700780c */ /* 0x000fda0003f04070 */
[----:B------:R-:W-:Y:S05]  /*01b0*/  @P0 EXIT ;  /* 0x000000000000094d */ /* 0x000fea0003800000 */
[----:B------:R-:W2:Y:S04]  /*01c0*/  LDG.E.STRONG.SYS R6, desc[UR4][R4.64+0x80] ;  /* 0x0000800404067981 */ /* 0x000ea8000c1f5900 */
[----:B------:R-:W2:Y:S02]  /*01d0*/  LDG.E.STRONG.SYS R9, desc[UR4][R4.64] ;  /* 0x0000000404097981 */ /* 0x000ea4000c1f5900 */
[----:B--2---:R-:W-:-:S05]  /*01e0*/  IADD3 R9, PT, PT, R6, R9, RZ ;  /* 0x0000000906097210 */ /* 0x004fca0007ffe0ff */
[----:B------:R1:W-:Y:S04]  /*01f0*/  STG.E.STRONG.SYS desc[UR4][R4.64], R9 ;  /* 0x0000000904007986 */ /* 0x0003e8000c115904 */
[----:B------:R-:W2:Y:S04]  /*0200*/  LDG.E.STRONG.SYS R6, desc[UR4][R4.64+0x40] ;  /* 0x0000400404067981 */ /* 0x000ea8000c1f5900 */
[----:B0-----:R-:W2:Y:S02]  /*0210*/  LDG.E.STRONG.SYS R11, desc[UR4][R4.64] ;  /* 0x00000004040b7981 */ /* 0x001ea4000c1f5900 */
[----:B--2---:R-:W-:-:S05]  /*0220*/  IMAD.IADD R11, R6, 0x1, R11 ;  /* 0x00000001060b7824 */ /* 0x004fca00078e020b */
[----:B------:R0:W-:Y:S04]  /*0230*/  STG.E.STRONG.SYS desc[UR4][R4.64], R11 ;  /* 0x0000000b04007986 */ /* 0x0001e8000c115904 */
[----:B------:R-:W2:Y:S04]  /*0240*/  LDG.E.STRONG.SYS R6, desc[UR4][R4.64+0x20] ;  /* 0x0000200404067981 */ /* 0x000ea8000c1f5900 */
[----:B------:R-:W2:Y:S02]  /*0250*/  LDG.E.STRONG.SYS R13, desc[UR4][R4.64] ;  /* 0x00000004040d7981 */ /* 0x000ea4000c1f5900 */
[----:B--2---:R-:W-:-:S05]  /*0260*/  IADD3 R13, PT, PT, R6, R13, RZ ;  /* 0x0000000d060d7210 */ /* 0x004fca0007ffe0ff */
[----:B------:R2:W-:Y:S04]  /*0270*/  STG.E.STRONG.SYS desc[UR4][R4.64], R13 ;  /* 0x0000000d04007986 */ /* 0x0005e8000c115904 */
[----:B------:R-:W3:Y:S04]  /*0280*/  LDG.E.STRONG.SYS R6, desc[UR4][R4.64+0x10] ;  /* 0x0000100404067981 */ /* 0x000ee8000c1f5900 */
[----:B------:R-:W3:Y:S02]  /*0290*/  LDG.E.STRONG.SYS R15, desc[UR4][R4.64] ;  /* 0x00000004040f7981 */ /* 0x000ee4000c1f5900 */
[----:B---3--:R-:W-:-:S05]  /*02a0*/  IMAD.IADD R15, R6, 0x1, R15 ;  /* 0x00000001060f7824 */ /* 0x008fca00078e020f */
[----:B------:R2:W-:Y:S04]  /*02b0*/  STG.E.STRONG.SYS desc[UR4][R4.64], R15 ;  /* 0x0000000f04007986 */ /* 0x0005e8000c115904 */
[----:B------:R-:W3:Y:S04]  /*02c0*/  LDG.E.STRONG.SYS R6, desc[UR4][R4.64+0x8] ;  /* 0x0000080404067981 */ /* 0x000ee8000c1f5900 */
[----:B-1----:R-:W3:Y:S02]  /*02d0*/  LDG.E.STRONG.SYS R9, desc[UR4][R4.64] ;  /* 0x0000000404097981 */ /* 0x002ee4000c1f5900 */
[----:B---3--:R-:W-:-:S05]  /*02e0*/  IADD3 R9, PT, PT, R6, R9, RZ ;  /* 0x0000000906097210 */ /* 0x008fca0007ffe0ff */
[----:B------:R2:W-:Y:S04]  /*02f0*/  STG.E.STRONG.SYS desc[UR4][R4.64], R9 ;  /* 0x0000000904007986 */ /* 0x0005e8000c115904 */
[----:B------:R-:W3:Y:S04]  /*0300*/  LDG.E.STRONG.SYS R6, desc[UR4][R4.64+0x4] ;  /* 0x0000040404067981 */ /* 0x000ee8000c1f5900 */
[----:B0-----:R-:W3:Y:S01]  /*0310*/  LDG.E.STRONG.SYS R11, desc[UR4][R4.64] ;  /* 0x00000004040b7981 */ /* 0x001ee2000c1f5900 */
[----:B------:R-:W-:Y:S01]  /*0320*/  ISETP.NE.AND P0, PT, R7, RZ, PT ;  /* 0x000000ff0700720c */ /* 0x000fe20003f05270 */
[----:B---3--:R-:W-:-:S05]  /*0330*/  IMAD.IADD R11, R6, 0x1, R11 ;  /* 0x00000001060b7824 */ /* 0x008fca00078e020b */
[----:B------:R2:W-:Y:S07]  /*0340*/  STG.E.STRONG.SYS desc[UR4][R4.64], R11 ;  /* 0x0000000b04007986 */ /* 0x0005ee000c115904 */
[----:B------:R-:W-:Y:S05]  /*0350*/  @P0 EXIT ;  /* 0x000000000000094d */ /* 0x000fea0003800000 */
[----:B------:R-:W3:Y:S01]  /*0360*/  LDG.E R3, desc[UR4][R2.64] ;  /* 0x0000000402037981 */ /* 0x000ee2000c1e1900 */
[----:B--2---:R-:W0:Y:S02]  /*0370*/  LDC.64 R4, c[0x0][0x380] ;  /* 0x0000e000ff047b82 */ /* 0x004e240000000a00 */
[----:B0-----:R-:W-:-:S05]  /*0380*/  IMAD.WIDE.U32 R4, R0, 0x4, R4 ;  /* 0x0000000400047825 */ /* 0x001fca00078e0004 */
[----:B---3--:R-:W-:Y:S01]  /*0390*/  STG.E desc[UR4][R4.64], R3 ;  /* 0x0000000304007986 */ /* 0x008fe2000c101904 */
[----:B------:R-:W-:Y:S05]  /*03a0*/  EXIT ;  /* 0x000000000000794d */ /* 0x000fea0003800000 */
.L_x_5:
        /* <DEDUP_REMOVED lines=13> */
.L_x_23:


//--------------------- .text._Z10unrolling4PiS_i --------------------------
	.section	.text._Z10unrolling4PiS_i,"ax",@progbits
	.align	128
        .global         _Z10unrolling4PiS_i
        .type           _Z10unrolling4PiS_i,@function
        .size           _Z10unrolling4PiS_i,(.L_x_24 - _Z10unrolling4PiS_i)
        .other          _Z10unrolling4PiS_i,@"STO_CUDA_ENTRY STV_DEFAULT"
_Z10unrolling4PiS_i:
.text._Z10unrolling4PiS_i:
[----:B------:R-:W-:Y:S01]  /*0000*/  LDC R1, c[0x0][0x37c] ;  /* 0x0000df00ff017b82 */ /* 0x000fe20000000800 */
[----:B------:R-:W0:Y:S07]  /*0010*/  S2R R0, SR_CTAID.X ;  /* 0x0000000000007919 */ /* 0x000e2e0000002500 */
[----:B------:R-:W0:Y:S01]  /*0020*/  LDC R7, c[0x0][0x360] ;  /* 0x0000d800ff077b82 */ /* 0x000e220000000800 */
[----:B------:R-:W1:Y:S01]  /*0030*/  LDCU UR4, c[0x0][0x390] ;  /* 0x00007200ff0477ac */ /* 0x000e620008000800 */
[----:B------:R-:W-:Y:S01]  /*0040*/  BSSY.RECONVERGENT B0, `(.L_x_6) ;  /* 0x0000019000007945 */ /* 0x000fe20003800200 */
[----:B------:R-:W2:Y:S05]  /*0050*/  S2R R9, SR_TID.X ;  /* 0x0000000000097919 */ /* 0x000eaa0000002100 */
[----:B------:R-:W3:Y:S01]  /*0060*/  LDC.64 R14, c[0x0][0x380] ;  /* 0x0000e000ff0e7b82 */ /* 0x000ee20000000a00 */
[----:B0-----:R-:W-:-:S05]  /*0070*/  IMAD R2, R0, R7, RZ ;  /* 0x0000000700027224 */ /* 0x001fca00078e02ff */
[----:B------:R-:W-:-:S04]  /*0080*/  SHF.L.U32 R2, R2, 0x2, RZ ;  /* 0x0000000202027819 */ /* 0x000fc800000006ff */
[C---:B--2---:R-:W-:Y:S01]  /*0090*/  IADD3 R4, PT, PT, R2.reuse, R9, RZ ;  /* 0x0000000902047210 */ /* 0x044fe20007ffe0ff */
[----:B---3--:R-:W-:-:S04]  /*00a0*/  IMAD.WIDE R2, R2, 0x4, R14 ;  /* 0x0000000402027825 */ /* 0x008fc800078e020e */
[----:B------:R-:W-:-:S05]  /*00b0*/  IMAD R6, R7, 0x3, R4 ;  /* 0x0000000307067824 */ /* 0x000fca00078e0204 */
[----:B-1----:R-:W-:Y:S01]  /*00c0*/  ISETP.GE.U32.AND P0, PT, R6, UR4, PT ;  /* 0x0000000406007c0c */ /* 0x002fe2000bf06070 */
[----:B------:R-:W0:-:S12]  /*00d0*/  LDCU.64 UR4, c[0x0][0x358] ;  /* 0x00006b00ff0477ac */ /* 0x000e180008000a00 */
[----:B------:R-:W-:Y:S05]  /*00e0*/  @P0 BRA `(.L_x_7) ;  /* 0x0000000000380947 */ /* 0x000fea0003800000 */
[----:B------:R-:W-:Y:S01]  /*00f0*/  IMAD R10, R7, -0x2, R6 ;  /* 0xfffffffe070a7824 */ /* 0x000fe200078e0206 */
[----:B------:R-:W-:-:S04]  /*0100*/  LEA R4, P0, R9, R2, 0x2 ;  /* 0x0000000209047211 */ /* 0x000fc800078010ff */
[----:B------:R-:W-:Y:S01]  /*0110*/  IADD3 R13, PT, PT, R7, R10, RZ ;  /* 0x0000000a070d7210 */ /* 0x000fe20007ffe0ff */
[----:B------:R-:W-:-:S04]  /*0120*/  IMAD.WIDE.U32 R10, R10, 0x4, R14 ;  /* 0x000000040a0a7825 */ /* 0x000fc800078e000e */
[----:B------:R-:W-:Y:S02]  /*0130*/  IMAD.WIDE.U32 R12, R13, 0x4, R14 ;  /* 0x000000040d0c7825 */ /* 0x000fe400078e000e */
[----:B0-----:R-:W2:Y:S02]  /*0140*/  LDG.E R11, desc[UR4][R10.64] ;  /* 0x000000040a0b7981 */ /* 0x001ea4000c1e1900 */
[----:B------:R-:W-:Y:S02]  /*0150*/  IMAD.X R5, RZ, RZ, R3, P0 ;  /* 0x000000ffff057224 */ /* 0x000fe400000e0603 */
[----:B------:R-:W-:Y:S01]  /*0160*/  IMAD.WIDE.U32 R14, R6, 0x4, R14 ;  /* 0x00000004060e7825 */ /* 0x000fe200078e000e */
[----:B------:R-:W2:Y:S04]  /*0170*/  LDG.E R12, desc[UR4][R12.64] ;  /* 0x000000040c0c7981 */ /* 0x000ea8000c1e1900 */
[----:B------:R-:W2:Y:S04]  /*0180*/  LDG.E R6, desc[UR4][R4.64] ;  /* 0x0000000404067981 */ /* 0x000ea8000c1e1900 */
[----:B------:R-:W3:Y:S01]  /*0190*/  LDG.E R15, desc[UR4][R14.64] ;  /* 0x000000040e0f7981 */ /* 0x000ee2000c1e1900 */
[----:B--2---:R-:W-:-:S04]  /*01a0*/  IADD3 R8, PT, PT, R12, R11, R6 ;  /* 0x0000000b0c087210 */ /* 0x004fc80007ffe006 */
[----:B---3--:R-:W-:-:S05]  /*01b0*/  IADD3 R17, PT, PT, R6, R8, R15 ;  /* 0x0000000806117210 */ /* 0x008fca0007ffe00f */
[----:B------:R1:W-:Y:S02]  /*01c0*/  STG.E desc[UR4][R4.64], R17 ;  /* 0x0000001104007986 */ /* 0x0003e4000c101904 */
.L_x_7:
[----:B0-----:R-:W-:Y:S05]  /*01d0*/  BSYNC.RECONVERGENT B0 ;  /* 0x0000000000007941 */ /* 0x001fea0003800200 */
.L_x_6:
[----:B------:R-:W-:Y:S01]  /*01e0*/  BAR.SYNC.DEFER_BLOCKING 0x0 ;  /* 0x0000000000007b1d */ /* 0x000fe20000010000 */
[----:B------:R-:W-:-:S13]  /*01f0*/  ISETP.GE.U32.AND P0, PT, R7, 0x2, PT ;  /* 0x000000020700780c */ /* 0x000fda0003f06070 */
[----:B------:R-:W-:Y:S05]  /*0200*/  @!P0 BRA `(.L_x_8) ;  /* 0x00000000003c8947 */ /* 0x000fea0003800000 */
[----:B-1----:R-:W-:-:S07]  /*0210*/  IMAD.WIDE.U32 R4, R9, 0x4, R2 ;  /* 0x0000000409047825 */ /* 0x002fce00078e0002 */
.L_x_11:
        /* <DEDUP_REMOVED lines=9> */
.L_x_10:
[----:B------:R-:W-:Y:S05]  /*02b0*/  BSYNC.RECONVERGENT B0 ;  /* 0x0000000000007941 */ /* 0x000fea0003800200 */
.L_x_9:
[----:B------:R-:W-:Y:S01]  /*02c0*/  BAR.SYNC.DEFER_BLOCKING 0x0 ;  /* 0x0000000000007b1d */ /* 0x000fe20000010000 */
[----:B------:R-:W-:Y:S01]  /*02d0*/  ISETP.GT.U32.AND P0, PT, R7, 0x3, PT ;  /* 0x000000030700780c */ /* 0x000fe20003f04070 */
[----:B------:R-:W-:-:S12]  /*02e0*/  IMAD.MOV.U32 R7, RZ, RZ, R6 ;  /* 0x000000ffff077224 */ /* 0x000fd800078e0006 */
[----:B------:R-:W-:Y:S05]  /*02f0*/  @P0 BRA `(.L_x_11) ;  /* 0xfffffffc00c80947 */ /* 0x000fea000383ffff */
.L_x_8:
[----:B------:R-:W-:-:S13]  /*0300*/  ISETP.NE.AND P0, PT, R9, RZ, PT ;  /* 0x000000ff0900720c */ /* 0x000fda0003f05270 */
[----:B------:R-:W-:Y:S05]  /*0310*/  @P0 EXIT ;  /* 0x000000000000094d */ /* 0x000fea0003800000 */
[----:B------:R-:W2:Y:S01]  /*0320*/  LDG.E R3, desc[UR4][R2.64] ;  /* 0x0000000402037981 */ /* 0x000ea2000c1e1900 */
[----:B01----:R-:W0:Y:S02]  /*0330*/  LDC.64 R4, c[0x0][0x388] ;  /* 0x0000e200ff047b82 */ /* 0x003e240000000a00 */
[----:B0-----:R-:W-:-:S05]  /*0340*/  IMAD.WIDE.U32 R4, R0, 0x4, R4 ;  /* 0x0000000400047825 */ /* 0x001fca00078e0004 */
[----:B--2---:R-:W-:Y:S01]  /*0350*/  STG.E desc[UR4][R4.64], R3 ;  /* 0x0000000304007986 */ /* 0x004fe2000c101904 */
[----:B------:R-:W-:Y:S05]  /*0360*/  EXIT ;  /* 0x000000000000794d */ /* 0x000fea0003800000 */
.L_x_12:
        /* <DEDUP_REMOVED lines=9> */
.L_x_24:


//--------------------- .text._Z10unrolling2PiS_i --------------------------
	.section	.text._Z10unrolling2PiS_i,"ax",@progbits
	.align	128
        .global         _Z10unrolling2PiS_i
        .type           _Z10unrolling2PiS_i,@function
        .size           _Z10unrolling2PiS_i,(.L_x_25 - _Z10unrolling2PiS_i)
        .other          _Z10unrolling2PiS_i,@"STO_CUDA_ENTRY STV_DEFAULT"
_Z10unrolling2PiS_i:
.text._Z10unrolling2PiS_i:
[----:B------:R-:W-:Y:S01]  /*0000*/  LDC R1, c[0x0][0x37c] ;  /* 0x0000df00ff017b82 */ /* 0x000fe20000000800 */
[----:B------:R-:W0:Y:S01]  /*0010*/  S2R R13, SR_CTAID.X ;  /* 0x00000000000d7919 */ /* 0x000e220000002500 */
[----:B------:R-:W0:Y:S06]  /*0020*/  LDCU UR6, c[0x0][0x360] ;  /* 0x00006c00ff0677ac */ /* 0x000e2c0008000800 */
[----:B------:R-:W1:Y:S01]  /*0030*/  LDC.64 R4, c[0x0][0x380] ;  /* 0x0000e000ff047b82 */ /* 0x000e620000000a00 */
[----:B------:R-:W-:Y:S01]  /*0040*/  BSSY.RECONVERGENT B0, `(.L_x_13) ;  /* 0x0000012000007945 */ /* 0x000fe20003800200 */
[----:B------:R-:W2:Y:S01]  /*0050*/  S2R R11, SR_TID.X ;  /* 0x00000000000b7919 */ /* 0x000ea20000002100 */
[----:B------:R-:W3:Y:S01]  /*0060*/  LDCU UR4, c[0x0][0x390] ;  /* 0x00007200ff0477ac */ /* 0x000ee20008000800 */
[----:B0-----:R-:W-:-:S04]  /*0070*/  IMAD R0, R13, UR6, RZ ;  /* 0x000000060d007c24 */ /* 0x001fc8000f8e02ff */
[----:B------:R-:W-:Y:S02]  /*0080*/  IMAD.SHL.U32 R3, R0, 0x2, RZ ;  /* 0x0000000200037824 */ /* 0x000fe400078e00ff */
[----:B------:R-:W-:-:S03]  /*0090*/  IMAD.U32 R0, RZ, RZ, UR6 ;  /* 0x00000006ff007e24 */ /* 0x000fc6000f8e00ff */
[C---:B--2---:R-:W-:Y:S01]  /*00a0*/  IADD3 R7, PT, PT, R3.reuse, UR6, R11 ;  /* 0x0000000603077c10 */ /* 0x044fe2000fffe00b */
[----:B-1----:R-:W-:-:S03]  /*00b0*/  IMAD.WIDE R2, R3, 0x4, R4 ;  /* 0x0000000403027825 */ /* 0x002fc600078e0204 */
[----:B---3--:R-:W-:Y:S01]  /*00c0*/  ISETP.GE.U32.AND P0, PT, R7, UR4, PT ;  /* 0x0000000407007c0c */ /* 0x008fe2000bf06070 */
[----:B------:R-:W0:-:S12]  /*00d0*/  LDCU.64 UR4, c[0x0][0x358] ;  /* 0x00006b00ff0477ac */ /* 0x000e180008000a00 */
[----:B------:R-:W-:Y:S05]  /*00e0*/  @P0 BRA `(.L_x_14) ;  /* 0x00000000001c0947 */ /* 0x000fea0003800000 */
[----:B------:R-:W-:Y:S01]  /*00f0*/  LEA R6, P0, R11, R2, 0x2 ;  /* 0x000000020b067211 */ /* 0x000fe200078010ff */
[----:B------:R-:W-:-:S03]  /*0100*/  IMAD.WIDE.U32 R4, R7, 0x4, R4 ;  /* 0x0000000407047825 */ /* 0x000fc600078e0004 */
[----:B------:R-:W-:-:S03]  /*0110*/  IADD3.X R7, PT, PT, RZ, R3, RZ, P0, !PT ;  /* 0x00000003ff077210 */ /* 0x000fc600007fe4ff */
[----:B0-----:R-:W2:Y:S04]  /*0120*/  LDG.E R4, desc[UR4][R4.64] ;  /* 0x0000000404047981 */ /* 0x001ea8000c1e1900 */
[----:B------:R-:W2:Y:S02]  /*0130*/  LDG.E R9, desc[UR4][R6.64] ;  /* 0x0000000406097981 */ /* 0x000ea4000c1e1900 */
[----:B--2---:R-:W-:-:S05]  /*0140*/  IMAD.IADD R9, R4, 0x1, R9 ;  /* 0x0000000104097824 */ /* 0x004fca00078e0209 */
[----:B------:R1:W-:Y:S02]  /*0150*/  STG.E desc[UR4][R6.64], R9 ;  /* 0x0000000906007986 */ /* 0x0003e4000c101904 */
.L_x_14:
[----:B0-----:R-:W-:Y:S05]  /*0160*/  BSYNC.RECONVERGENT B0 ;  /* 0x0000000000007941 */ /* 0x001fea0003800200 */
.L_x_13:
[----:B------:R-:W-:Y:S01]  /*0170*/  BAR.SYNC.DEFER_BLOCKING 0x0 ;  /* 0x0000000000007b1d */ /* 0x000fe20000010000 */
[----:B------:R-:W-:-:S13]  /*0180*/  ISETP.GE.U32.AND P0, PT, R0, 0x2, PT ;  /* 0x000000020000780c */ /* 0x000fda0003f06070 */
[----:B------:R-:W-:Y:S05]  /*0190*/  @!P0 BRA `(.L_x_15) ;  /* 0x00000000003c8947 */ /* 0x000fea0003800000 */
[----:B------:R-:W-:-:S07]  /*01a0*/  IMAD.WIDE.U32 R4, R11, 0x4, R2 ;  /* 0x000000040b047825 */ /* 0x000fce00078e0002 */
.L_x_18:
[----:B------:R-:W-:Y:S01]  /*01b0*/  SHF.R.U32.HI R8, RZ, 0x1, R0 ;  /* 0x00000001ff087819 */ /* 0x000fe20000011600 */
[----:B------:R-:W-:Y:S03]  /*01c0*/  BSSY.RECONVERGENT B0, `(.L_x_16) ;  /* 0x0000008000007945 */ /* 0x000fe60003800200 */
[----:B------:R-:W-:-:S13]  /*01d0*/  ISETP.GE.U32.AND P0, PT, R11, R8, PT ;  /* 0x000000080b00720c */ /* 0x000fda0003f06070 */
[----:B0-----:R-:W-:Y:S05]  /*01e0*/  @P0 BRA `(.L_x_17) ;  /* 0x0000000000140947 */ /* 0x001fea0003800000 */
[----:B-1----:R-:W-:Y:S01]  /*01f0*/  IMAD.WIDE.U32 R6, R8, 0x4, R4 ;  /* 0x0000000408067825 */ /* 0x002fe200078e0004 */
[----:B------:R-:W2:Y:S05]  /*0200*/  LDG.E R9, desc[UR4][R4.64] ;  /* 0x0000000404097981 */ /* 0x000eaa000c1e1900 */
[----:B------:R-:W2:Y:S02]  /*0210*/  LDG.E R6, desc[UR4][R6.64] ;  /* 0x0000000406067981 */ /* 0x000ea4000c1e1900 */
[----:B--2---:R-:W-:-:S05]  /*0220*/  IADD3 R9, PT, PT, R6, R9, RZ ;  /* 0x0000000906097210 */ /* 0x004fca0007ffe0ff */
[----:B------:R0:W-:Y:S02]  /*0230*/  STG.E desc[UR4][R4.64], R9 ;  /* 0x0000000904007986 */ /* 0x0001e4000c101904 */
.L_x_17:
[----:B------:R-:W-:Y:S05]  /*0240*/  BSYNC.RECONVERGENT B0 ;  /* 0x0000000000007941 */ /* 0x000fea0003800200 */
.L_x_16:
[----:B------:R-:W-:Y:S01]  /*0250*/  BAR.SYNC.DEFER_BLOCKING 0x0 ;  /* 0x0000000000007b1d */ /* 0x000fe20000010000 */
[----:B------:R-:W-:Y:S01]  /*0260*/  ISETP.GT.U32.AND P0, PT, R0, 0x3, PT ;  /* 0x000000030000780c */ /* 0x000fe20003f04070 */
[----:B------:R-:W-:-:S12]  /*0270*/  IMAD.MOV.U32 R0, RZ, RZ, R8 ;  /* 0x000000ffff007224 */ /* 0x000fd800078e0008 */
[----:B------:R-:W-:Y:S05]  /*0280*/  @P0 BRA `(.L_x_18) ;  /* 0xfffffffc00c80947 */ /* 0x000fea000383ffff */
.L_x_15:
[----:B------:R-:W-:-:S13]  /*0290*/  ISETP.NE.AND P0, PT, R11, RZ, PT ;  /* 0x000000ff0b00720c */ /* 0x000fda0003f05270 */
[----:B------:R-:W-:Y:S05]  /*02a0*/  @P0 EXIT ;  /* 0x000000000000094d */ /* 0x000fea0003800000 */
[----:B------:R-:W2:Y:S01]  /*02b0*/  LDG.E R3, desc[UR4][R2.64] ;  /* 0x0000000402037981 */ /* 0x000ea2000c1e1900 */
[----:B0-----:R-:W0:Y:S02]  /*02c0*/  LDC.64 R4, c[0x0][0x388] ;  /* 0x0000e200ff047b82 */ /* 0x001e240000000a00 */
[----:B0-----:R-:W-:-:S05]  /*02d0*/  IMAD.WIDE.U32 R4, R13, 0x4, R4 ;  /* 0x000000040d047825 */ /* 0x001fca00078e0004 */
[----:B--2---:R-:W-:Y:S01]  /*02e0*/  STG.E desc[UR4][R4.64], R3 ;  /* 0x0000000304007986 */ /* 0x004fe2000c101904 */
[----:B------:R-:W-:Y:S05]  /*02f0*/  EXIT ;  /* 0x000000000000794d */ /* 0x000fea0003800000 */
.L_x_19:
        /* <DEDUP_REMOVED lines=16> */
.L_x_25:


//--------------------- .text._Z12sumArrayZeroPiS_S_i --------------------------
	.section	.text._Z12sumArrayZeroPiS_S_i,"ax",@progbits
	.align	128
        .global         _Z12sumArrayZeroPiS_S_i
        .type           _Z12sumArrayZeroPiS_S_i,@function
        .size           _Z12sumArrayZeroPiS_S_i,(.L_x_26 - _Z12sumArrayZeroPiS_S_i)
        .other          _Z12sumArrayZeroPiS_S_i,@"STO_CUDA_ENTRY STV_DEFAULT"
_Z12sumArrayZeroPiS_S_i:
.text._Z12sumArrayZeroPiS_S_i:
[----:B------:R-:W-:Y:S01]  /*0000*/  LDC R1, c[0x0][0x37c] ;  /* 0x0000df00ff017b82 */ /* 0x000fe20000000800 */
[----:B------:R-:W0:Y:S07]  /*0010*/  S2R R0, SR_TID.X ;  /* 0x0000000000007919 */ /* 0x000e2e0000002100 */
[----:B------:R-:W0:Y:S01]  /*0020*/  S2UR UR4, SR_CTAID.X ;  /* 0x00000000000479c3 */ /* 0x000e220000002500 */
[----:B------:R-:W1:Y:S07]  /*0030*/  LDCU UR5, c[0x0][0x398] ;  /* 0x00007300ff0577ac */ /* 0x000e6e0008000800 */
[----:B------:R-:W0:Y:S02]  /*0040*/  LDC R9, c[0x0][0x360] ;  /* 0x0000d800ff097b82 */ /* 0x000e240000000800 */
[----:B0-----:R-:W-:-:S05]  /*0050*/  IMAD R9, R9, UR4, R0 ;  /* 0x0000000409097c24 */ /* 0x001fca000f8e0200 */
[----:B-1----:R-:W-:-:S13]  /*0060*/  ISETP.GE.AND P0, PT, R9, UR5, PT ;  /* 0x0000000509007c0c */ /* 0x002fda000bf06270 */
[----:B------:R-:W-:Y:S05]  /*0070*/  @P0 EXIT ;  /* 0x000000000000094d */ /* 0x000fea0003800000 */
[----:B------:R-:W0:Y:S01]  /*0080*/  LDC.64 R2, c[0x0][0x380] ;  /* 0x0000e000ff027b82 */ /* 0x000e220000000a00 */
[----:B------:R-:W1:Y:S07]  /*0090*/  LDCU.64 UR4, c[0x0][0x358] ;  /* 0x00006b00ff0477ac */ /* 0x000e6e0008000a00 */
[----:B------:R-:W2:Y:S08]  /*00a0*/  LDC.64 R4, c[0x0][0x388] ;  /* 0x0000e200ff047b82 */ /* 0x000eb00000000a00 */
[----:B------:R-:W3:Y:S01]  /*00b0*/  LDC.64 R6, c[0x0][0x390] ;  /* 0x0000e400ff067b82 */ /* 0x000ee20000000a00 */
[----:B0-----:R-:W-:-:S06]  /*00c0*/  IMAD.WIDE R2, R9, 0x4, R2 ;  /* 0x0000000409027825 */ /* 0x001fcc00078e0202 */
[----:B-1----:R-:W4:Y:S01]  /*00d0*/  LDG.E R2, desc[UR4][R2.64] ;  /* 0x0000000402027981 */ /* 0x002f22000c1e1900 */
[----:B--2---:R-:W-:-:S06]  /*00e0*/  IMAD.WIDE R4, R9, 0x4, R4 ;  /* 0x0000000409047825 */ /* 0x004fcc00078e0204 */
[----:B------:R-:W4:Y:S01]  /*00f0*/  LDG.E R5, desc[UR4][R4.64] ;  /* 0x0000000404057981 */ /* 0x000f22000c1e1900 */
[----:B---3--:R-:W-:Y:S01]  /*0100*/  IMAD.WIDE R6, R9, 0x4, R6 ;  /* 0x0000000409067825 */ /* 0x008fe200078e0206 */
[----:B----4-:R-:W-:-:S05]  /*0110*/  IADD3 R9, PT, PT, R2, R5, RZ ;  /* 0x0000000502097210 */ /* 0x010fca0007ffe0ff */
[----:B------:R-:W-:Y:S01]  /*0120*/  STG.E desc[UR4][R6.64], R9 ;  /* 0x0000000906007986 */ /* 0x000fe2000c101904 */
[----:B------:R-:W-:Y:S05]  /*0130*/  EXIT ;  /* 0x000000000000794d */ /* 0x000fea0003800000 */
.L_x_20:
        /* <DEDUP_REMOVED lines=12> */
.L_x_26:


//--------------------- .text._Z8sumArrayPiS_S_i  --------------------------
	.section	.text._Z8sumArrayPiS_S_i,"ax",@progbits
	.align	128
        .global         _Z8sumArrayPiS_S_i
        .type           _Z8sumArrayPiS_S_i,@function
        .size           _Z8sumArrayPiS_S_i,(.L_x_27 - _Z8sumArrayPiS_S_i)
        .other          _Z8sumArrayPiS_S_i,@"STO_CUDA_ENTRY STV_DEFAULT"
_Z8sumArrayPiS_S_i:
.text._Z8sumArrayPiS_S_i:
        /* <DEDUP_REMOVED lines=20> */
.L_x_21:
        /* <DEDUP_REMOVED lines=12> */
.L_x_27:


//--------------------- .nv.shared.reserved.0     --------------------------
	.section	.nv.shared.reserved.0,"aw",@nobits
	.weak		__nv_reservedSMEM_offset_0_alias
	.size		__nv_reservedSMEM_offset_0_alias, 0, 64
	.other		__nv_reservedSMEM_offset_0_alias,@"STO_CUDA_RESERVED_SHARED STV_DEFAULT"
__nv_reservedSMEM_offset_0_alias:
	.zero		0
	.zero		64


//--------------------- .nv.constant0._Z18unrolling_completePiS_i --------------------------
	.section	.nv.constant0._Z18unrolling_completePiS_i,"a",@progbits
	.sectionflags	@""
	.align	4
.nv.constant0._Z18unrolling_completePiS_i:
	.zero		916


//--------------------- .nv.constant0._Z15unrolling_warpsPiS_i --------------------------
	.section	.nv.constant0._Z15unrolling_warpsPiS_i,"a",@progbits
	.sectionflags	@""
	.align	4
.nv.constant0._Z15unrolling_warpsPiS_i:
	.zero		916


//--------------------- .nv.constant0._Z10unrolling4PiS_i --------------------------
	.section	.nv.constant0._Z10unrolling4PiS_i,"a",@progbits
	.sectionflags	@""
	.align	4
.nv.constant0._Z10unrolling4PiS_i:
	.zero		916


//--------------------- .nv.constant0._Z10unrolling2PiS_i --------------------------
	.section	.nv.constant0._Z10unrolling2PiS_i,"a",@progbits
	.sectionflags	@""
	.align	4
.nv.constant0._Z10unrolling2PiS_i:
	.zero		916


//--------------------- .nv.constant0._Z12sumArrayZeroPiS_S_i --------------------------
	.section	.nv.constant0._Z12sumArrayZeroPiS_S_i,"a",@progbits
	.sectionflags	@""
	.align	4
.nv.constant0._Z12sumArrayZeroPiS_S_i:
	.zero		924


//--------------------- .nv.constant0._Z8sumArrayPiS_S_i --------------------------
	.section	.nv.constant0._Z8sumArrayPiS_S_i,"a",@progbits
	.sectionflags	@""
	.align	4
.nv.constant0._Z8sumArrayPiS_S_i:
	.zero		924


//--------------------- SYMBOLS --------------------------

	.type		.nv.reservedSmem.offset0,@object
	.size		.nv.reservedSmem.offset0,0x4
